//
// Generated by NVIDIA NVVM Compiler
//
// Compiler Build ID: CL-36424714
// Cuda compilation tools, release 13.0, V13.0.88
// Based on NVVM 20.0.0
//

.version 9.0
.target sm_100
.address_size 64

	// .globl	cross_entropy_kernel

.visible .entry cross_entropy_kernel(
	.param .u64 .ptr .align 1 cross_entropy_kernel_param_0,
	.param .u64 .ptr .align 1 cross_entropy_kernel_param_1,
	.param .u64 .ptr .align 1 cross_entropy_kernel_param_2,
	.param .u32 cross_entropy_kernel_param_3,
	.param .u32 cross_entropy_kernel_param_4
)
{
	.reg .pred 	%p<8>;
	.reg .b32 	%r<14>;
	.reg .b32 	%f<22>;
	.reg .b64 	%rd<15>;

	ld.param.u64 	%rd2, [cross_entropy_kernel_param_0];
	ld.param.u64 	%rd3, [cross_entropy_kernel_param_1];
	ld.param.u64 	%rd4, [cross_entropy_kernel_param_2];
	ld.param.u32 	%r4, [cross_entropy_kernel_param_3];
	ld.param.u32 	%r3, [cross_entropy_kernel_param_4];
	cvta.to.global.u64 	%rd1, %rd4;
	mov.u32 	%r5, %ctaid.x;
	mov.u32 	%r6, %ntid.x;
	mov.u32 	%r7, %tid.x;
	mad.lo.s32 	%r1, %r5, %r6, %r7;
	setp.ge.s32 	%p1, %r1, %r4;
	@%p1 bra 	$L__BB0_4;
	cvta.to.global.u64 	%rd5, %rd3;
	mul.wide.s32 	%rd6, %r1, 4;
	add.s64 	%rd7, %rd5, %rd6;
	ld.global.nc.u32 	%r2, [%rd7];
	setp.lt.s32 	%p2, %r2, 0;
	setp.ge.s32 	%p3, %r2, %r3;
	or.pred  	%p4, %p2, %p3;
	@%p4 bra 	$L__BB0_3;
	mad.lo.s32 	%r9, %r3, %r1, %r2;
	cvta.to.global.u64 	%rd10, %rd2;
	mul.wide.s32 	%rd11, %r9, 4;
	add.s64 	%rd12, %rd10, %rd11;
	ld.global.nc.f32 	%f1, [%rd12];
	setp.lt.f32 	%p5, %f1, 0f33D6BF95;
	selp.f32 	%f2, 0f33D6BF95, %f1, %p5;
	setp.gt.f32 	%p6, %f2, 0f3F7FFFFE;
	selp.f32 	%f3, 0f3F7FFFFE, %f2, %p6;
	mov.b32 	%r10, %f3;
	add.s32 	%r11, %r10, -1059760811;
	and.b32  	%r12, %r11, -8388608;
	sub.s32 	%r13, %r10, %r12;
	mov.b32 	%f4, %r13;
	cvt.rn.f32.s32 	%f5, %r12;
	fma.rn.f32 	%f6, %f5, 0f34000000, 0f00000000;
	add.f32 	%f7, %f4, 0fBF800000;
	fma.rn.f32 	%f8, %f7, 0fBE055027, 0f3E1039F6;
	fma.rn.f32 	%f9, %f8, %f7, 0fBDF8CDCC;
	fma.rn.f32 	%f10, %f9, %f7, 0f3E0F2955;
	fma.rn.f32 	%f11, %f10, %f7, 0fBE2AD8B9;
	fma.rn.f32 	%f12, %f11, %f7, 0f3E4CED0B;
	fma.rn.f32 	%f13, %f12, %f7, 0fBE7FFF22;
	fma.rn.f32 	%f14, %f13, %f7, 0f3EAAAA78;
	fma.rn.f32 	%f15, %f14, %f7, 0fBF000000;
	mul.f32 	%f16, %f7, %f15;
	fma.rn.f32 	%f17, %f16, %f7, %f7;
	fma.rn.f32 	%f18, %f6, 0f3F317218, %f17;
	setp.gt.u32 	%p7, %r10, 2139095039;
	fma.rn.f32 	%f19, %f3, 0f7F800000, 0f7F800000;
	selp.f32 	%f20, %f19, %f18, %p7;
	neg.f32 	%f21, %f20;
	add.s64 	%rd14, %rd1, %rd6;
	st.global.f32 	[%rd14], %f21;
	bra.uni 	$L__BB0_4;
$L__BB0_3:
	add.s64 	%rd9, %rd1, %rd6;
	mov.b32 	%r8, 0;
	st.global.u32 	[%rd9], %r8;
$L__BB0_4:
	ret;

}


// ===== COMPILED SASS (sm_100) =====

	.target	sm_100

	.elftype	@"ET_EXEC"


//--------------------- .note.nv.tkinfo           --------------------------
	.section	.note.nv.tkinfo,"",@"SHT_NOTE"
	.sectionflags	@"SHF_NOTE_NV_TKINFO"
	.tkinfo
        /*0018*/ 	.word	0x00000002
        /*0030*/ 	.string	""
        /*0030*/ 	.string	"ptxas"
        /*0030*/ 	.string	"Cuda compilation tools, release 13.0, V13.0.88"
        /*0030*/ 	.string	"Build cuda_13.0.r13.0/compiler.36424714_0"
        /*0030*/ 	.string	"-arch sm_100 -m 64 "



//--------------------- .note.nv.cuinfo           --------------------------
	.section	.note.nv.cuinfo,"",@"SHT_NOTE"
	.sectionflags	@"SHF_NOTE_NV_CUINFO"
        /*0018*/ 	.short	0x0002
        /*001a*/ 	.short	0x0064
        /*001c*/ 	.short	0x0082
	.zero		2


//--------------------- .nv.info                  --------------------------
	.section	.nv.info,"",@"SHT_CUDA_INFO"
	.align	4


	//----- nvinfo : EIATTR_REGCOUNT
	.align		4
        /*0000*/ 	.byte	0x04, 0x2f
        /*0002*/ 	.short	(.L_1 - .L_0)
	.align		4
.L_0:
        /*0004*/ 	.word	index@(cross_entropy_kernel)
        /*0008*/ 	.word	0x0000000a


	//----- nvinfo : EIATTR_FRAME_SIZE
	.align		4
.L_1:
        /*000c*/ 	.byte	0x04, 0x11
        /*000e*/ 	.short	(.L_3 - .L_2)
	.align		4
.L_2:
        /*0010*/ 	.word	index@(cross_entropy_kernel)
        /*0014*/ 	.word	0x00000000


	//----- nvinfo : EIATTR_MIN_STACK_SIZE
	.align		4
.L_3:
        /*0018*/ 	.byte	0x04, 0x12
        /*001a*/ 	.short	(.L_5 - .L_4)
	.align		4
.L_4:
        /*001c*/ 	.word	index@(cross_entropy_kernel)
        /*0020*/ 	.word	0x00000000
.L_5:


//--------------------- .nv.compat                --------------------------
	.section	.nv.compat,"",@"SHT_CUDA_COMPAT_INFO"
	.align	4
        /*0000*/ 	.byte	0x02, 0x09, 0x00, 0x00, 0x02, 0x02, 0x01, 0x00, 0x02, 0x05, 0x05, 0x00, 0x03, 0x07, 0x01, 0x01
        /*0010*/ 	.byte	0x02, 0x03, 0x00, 0x00, 0x02, 0x06, 0x01, 0x00, 0x04, 0x0b, 0x08, 0x00, 0x09, 0x00, 0x00, 0x00
        /*0020*/ 	.byte	0x00, 0x00, 0x00, 0x00


//--------------------- .nv.info.cross_entropy_kernel --------------------------
	.section	.nv.info.cross_entropy_kernel,"",@"SHT_CUDA_INFO"
	.sectionflags	@""
	.align	4


	//----- nvinfo : EIATTR_CUDA_API_VERSION
	.align		4
        /*0000*/ 	.byte	0x04, 0x37
        /*0002*/ 	.short	(.L_7 - .L_6)
.L_6:
        /*0004*/ 	.word	0x00000082


	//----- nvinfo : EIATTR_KPARAM_INFO
	.align		4
.L_7:
        /*0008*/ 	.byte	0x04, 0x17
        /*000a*/ 	.short	(.L_9 - .L_8)
.L_8:
        /*000c*/ 	.word	0x00000000
        /*0010*/ 	.short	0x0004
        /*0012*/ 	.short	0x001c
        /*0014*/ 	.byte	0x00, 0xf0, 0x11, 0x00


	//----- nvinfo : EIATTR_KPARAM_INFO
	.align		4
.L_9:
        /*0018*/ 	.byte	0x04, 0x17
        /*001a*/ 	.short	(.L_11 - .L_10)
.L_10:
        /*001c*/ 	.word	0x00000000
        /*0020*/ 	.short	0x0003
        /*0022*/ 	.short	0x0018
        /*0024*/ 	.byte	0x00, 0xf0, 0x11, 0x00


	//----- nvinfo : EIATTR_KPARAM_INFO
	.align		4
.L_11:
        /*0028*/ 	.byte	0x04, 0x17
        /*002a*/ 	.short	(.L_13 - .L_12)
.L_12:
        /*002c*/ 	.word	0x00000000
        /*0030*/ 	.short	0x0002
        /*0032*/ 	.short	0x0010
        /*0034*/ 	.byte	0x00, 0xf5, 0x21, 0x00


	//----- nvinfo : EIATTR_KPARAM_INFO
	.align		4
.L_13:
        /*0038*/ 	.byte	0x04, 0x17
        /*003a*/ 	.short	(.L_15 - .L_14)
.L_14:
        /*003c*/ 	.word	0x00000000
        /*0040*/ 	.short	0x0001
        /*0042*/ 	.short	0x0008
        /*0044*/ 	.byte	0x00, 0xf5, 0x21, 0x00


	//----- nvinfo : EIATTR_KPARAM_INFO
	.align		4
.L_15:
        /*0048*/ 	.byte	0x04, 0x17
        /*004a*/ 	.short	(.L_17 - .L_16)
.L_16:
        /*004c*/ 	.word	0x00000000
        /*0050*/ 	.short	0x0000
        /*0052*/ 	.short	0x0000
        /*0054*/ 	.byte	0x00, 0xf5, 0x21, 0x00


	//----- nvinfo : EIATTR_SPARSE_MMA_MASK
	.align		4
.L_17:
        /*0058*/ 	.byte	0x03, 0x50
        /*005a*/ 	.short	0x0000


	//----- nvinfo : EIATTR_MAXREG_COUNT
	.align		4
        /*005c*/ 	.byte	0x03, 0x1b
        /*005e*/ 	.short	0x00ff


	//----- nvinfo : EIATTR_MERCURY_ISA_VERSION
	.align		4
        /*0060*/ 	.byte	0x03, 0x5f
        /*0062*/ 	.short	0x0101


	//----- nvinfo : EIATTR_VRC_CTA_INIT_COUNT
	.align		4
        /*0064*/ 	.byte	0x02, 0x4a
	.zero		1
	.zero		1


	//----- nvinfo : EIATTR_EXIT_INSTR_OFFSETS
	.align		4
        /*0068*/ 	.byte	0x04, 0x1c
        /*006a*/ 	.short	(.L_19 - .L_18)


	//   ....[0]....
.L_18:
        /*006c*/ 	.word	0x00000070


	//   ....[1]....
        /*0070*/ 	.word	0x000002f0


	//   ....[2]....
        /*0074*/ 	.word	0x00000330


	//----- nvinfo : EIATTR_CRS_STACK_SIZE
	.align		4
.L_19:
        /*0078*/ 	.byte	0x04, 0x1e
        /*007a*/ 	.short	(.L_21 - .L_20)
.L_20:
        /*007c*/ 	.word	0x00000000


	//----- nvinfo : EIATTR_CBANK_PARAM_SIZE
	.align		4
.L_21:
        /*0080*/ 	.byte	0x03, 0x19
        /*0082*/ 	.short	0x0020


	//----- nvinfo : EIATTR_PARAM_CBANK
	.align		4
        /*0084*/ 	.byte	0x04, 0x0a
        /*0086*/ 	.short	(.L_23 - .L_22)
	.align		4
.L_22:
        /*0088*/ 	.word	index@(.nv.constant0.cross_entropy_kernel)
        /*008c*/ 	.short	0x0380
        /*008e*/ 	.short	0x0020


	//----- nvinfo : EIATTR_SW_WAR
	.align		4
.L_23:
        /*0090*/ 	.byte	0x04, 0x36
        /*0092*/ 	.short	(.L_25 - .L_24)
.L_24:
        /*0094*/ 	.word	0x00000008
.L_25:


//--------------------- .nv.callgraph             --------------------------
	.section	.nv.callgraph,"",@"SHT_CUDA_CALLGRAPH"
	.align	4
	.sectionentsize	8
	.align		4
        /*0000*/ 	.word	0x00000000
	.align		4
        /*0004*/ 	.word	0xffffffff
	.align		4
        /*0008*/ 	.word	0x00000000
	.align		4
        /*000c*/ 	.word	0xfffffffe
	.align		4
        /*0010*/ 	.word	0x00000000
	.align		4
        /*0014*/ 	.word	0xfffffffd
	.align		4
        /*0018*/ 	.word	0x00000000
	.align		4
        /*001c*/ 	.word	0xfffffffc


//--------------------- .text.cross_entropy_kernel --------------------------
	.section	.text.cross_entropy_kernel,"ax",@progbits
	.align	128
        .global         cross_entropy_kernel
        .type           cross_entropy_kernel,@function
        .size           cross_entropy_kernel,(.L_x_2 - cross_entropy_kernel)
        .other          cross_entropy_kernel,@"STO_CUDA_ENTRY STV_DEFAULT"
cross_entropy_kernel:
.text.cross_entropy_kernel:
[----:B------:R-:W-:Y:S01]  /*0000*/  LDC R1, c[0x0][0x37c] ;  /* 0x0000df00ff017b82 */ /* 0x000fe20000000800 */
[----:B------:R-:W0:Y:S07]  /*0010*/  S2R R3, SR_TID.X ;  /* 0x0000000000037919 */ /* 0x000e2e0000002100 */
[----:B------:R-:W0:Y:S01]  /*0020*/  S2UR UR4, SR_CTAID.X ;  /* 0x00000000000479c3 */ /* 0x000e220000002500 */
[----:B------:R-:W1:Y:S07]  /*0030*/  LDCU UR5, c[0x0][0x398] ;  /* 0x00007300ff0577ac */ /* 0x000e6e0008000800 */
[----:B------:R-:W0:Y:S02]  /*0040*/  LDC R2, c[0x0][0x360] ;  /* 0x0000d800ff027b82 */ /* 0x000e240000000800 */
[----:B0-----:R-:W-:-:S05]  /*0050*/  IMAD R2, R2, UR4, R3 ;  /* 0x0000000402027c24 */ /* 0x001fca000f8e0203 */
[----:B-1----:R-:W-:-:S13]  /*0060*/  ISETP.GE.AND P0, PT, R2, UR5, PT ;  /* 0x0000000502007c0c */ /* 0x002fda000bf06270 */
[----:B------:R-:W-:Y:S05]  /*0070*/  @P0 EXIT ;  /* 0x000000000000094d */ /* 0x000fea0003800000 */
[----:B------:R-:W0:Y:S01]  /*0080*/  LDC.64 R4, c[0x0][0x388] ;  /* 0x0000e200ff047b82 */ /* 0x000e220000000a00 */
[----:B------:R-:W1:Y:S01]  /*0090*/  LDCU.64 UR4, c[0x0][0x358] ;  /* 0x00006b00ff0477ac */ /* 0x000e620008000a00 */
[----:B------:R-:W2:Y:S01]  /*00a0*/  LDCU UR6, c[0x0][0x39c] ;  /* 0x00007380ff0677ac */ /* 0x000ea20008000800 */
[----:B0-----:R-:W-:-:S05]  /*00b0*/  IMAD.WIDE R4, R2, 0x4, R4 ;  /* 0x0000000402047825 */ /* 0x001fca00078e0204 */
[----:B-1----:R-:W2:Y:S02]  /*00c0*/  LDG.E.CONSTANT R3, desc[UR4][R4.64] ;  /* 0x0000000404037981 */ /* 0x002ea4000c1e9900 */
[----:B--2---:R-:W-:-:S04]  /*00d0*/  ISETP.GE.AND P0, PT, R3, UR6, PT ;  /* 0x0000000603007c0c */ /* 0x004fc8000bf06270 */
[----:B------:R-:W-:-:S13]  /*00e0*/  ISETP.LT.OR P0, PT, R3, RZ, P0 ;  /* 0x000000ff0300720c */ /* 0x000fda0000701670 */
[----:B------:R-:W-:Y:S05]  /*00f0*/  @P0 BRA `(.L_x_0) ;  /* 0x0000000000800947 */ /* 0x000fea0003800000 */
[----:B------:R-:W0:Y:S01]  /*0100*/  LDC.64 R4, c[0x0][0x380] ;  /* 0x0000e000ff047b82 */ /* 0x000e220000000a00 */
[----:B------:R-:W-:-:S04]  /*0110*/  IMAD R3, R2, UR6, R3 ;  /* 0x0000000602037c24 */ /* 0x000fc8000f8e0203 */
[----:B0-----:R-:W-:-:S06]  /*0120*/  IMAD.WIDE R4, R3, 0x4, R4 ;  /* 0x0000000403047825 */ /* 0x001fcc00078e0204 */
[----:B------:R-:W2:Y:S01]  /*0130*/  LDG.E.CONSTANT R4, desc[UR4][R4.64] ;  /* 0x0000000404047981 */ /* 0x000ea2000c1e9900 */
[----:B------:R-:W-:Y:S01]  /*0140*/  HFMA2 R7, -RZ, RZ, 1.5048828125, 33.21875 ;  /* 0x3e055027ff077431 */ /* 0x000fe200000001ff */
[----:B--2---:R-:W-:Y:S02]  /*0150*/  FMNMX.NAN R0, R4, 1.0000000116860974231e-07, !PT ;  /* 0x33d6bf9504007809 */ /* 0x004fe40007820000 */
[----:B------:R-:W0:Y:S02]  /*0160*/  LDC.64 R4, c[0x0][0x390] ;  /* 0x0000e400ff047b82 */ /* 0x000e240000000a00 */
[----:B------:R-:W-:-:S04]  /*0170*/  FMNMX.NAN R3, R0, 0.99999988079071044922, PT ;  /* 0x3f7ffffe00037809 */ /* 0x000fc80003820000 */
[C---:B------:R-:W-:Y:S02]  /*0180*/  IADD3 R0, PT, PT, R3.reuse, -0x3f2aaaab, RZ ;  /* 0xc0d5555503007810 */ /* 0x040fe40007ffe0ff */
[----:B------:R-:W-:Y:S02]  /*0190*/  ISETP.GT.U32.AND P0, PT, R3, 0x7f7fffff, PT ;  /* 0x7f7fffff0300780c */ /* 0x000fe40003f04070 */
[----:B------:R-:W-:-:S04]  /*01a0*/  LOP3.LUT R0, R0, 0xff800000, RZ, 0xc0, !PT ;  /* 0xff80000000007812 */ /* 0x000fc800078ec0ff */
[-C--:B------:R-:W-:Y:S02]  /*01b0*/  IADD3 R6, PT, PT, R3, -R0.reuse, RZ ;  /* 0x8000000003067210 */ /* 0x080fe40007ffe0ff */
[----:B------:R-:W-:-:S03]  /*01c0*/  I2FP.F32.S32 R0, R0 ;  /* 0x0000000000007245 */ /* 0x000fc60000201400 */
[----:B------:R-:W-:Y:S02]  /*01d0*/  FADD R6, R6, -1 ;  /* 0xbf80000006067421 */ /* 0x000fe40000000000 */
[----:B------:R-:W-:Y:S02]  /*01e0*/  FFMA R0, R0, 1.1920928955078125e-07, RZ ;  /* 0x3400000000007823 */ /* 0x000fe400000000ff */
[----:B------:R-:W-:-:S04]  /*01f0*/  FFMA R7, R6, -R7, 0.14084610342979431152 ;  /* 0x3e1039f606077423 */ /* 0x000fc80000000807 */
[----:B------:R-:W-:-:S04]  /*0200*/  FFMA R7, R6, R7, -0.12148627638816833496 ;  /* 0xbdf8cdcc06077423 */ /* 0x000fc80000000007 */
[----:B------:R-:W-:-:S04]  /*0210*/  FFMA R7, R6, R7, 0.13980610668659210205 ;  /* 0x3e0f295506077423 */ /* 0x000fc80000000007 */
[----:B------:R-:W-:-:S04]  /*0220*/  FFMA R7, R6, R7, -0.16684235632419586182 ;  /* 0xbe2ad8b906077423 */ /* 0x000fc80000000007 */
[----:B------:R-:W-:-:S04]  /*0230*/  FFMA R7, R6, R7, 0.20012299716472625732 ;  /* 0x3e4ced0b06077423 */ /* 0x000fc80000000007 */
[----:B------:R-:W-:-:S04]  /*0240*/  FFMA R7, R6, R7, -0.24999669194221496582 ;  /* 0xbe7fff2206077423 */ /* 0x000fc80000000007 */
[----:B------:R-:W-:-:S04]  /*0250*/  FFMA R7, R6, R7, 0.33333182334899902344 ;  /* 0x3eaaaa7806077423 */ /* 0x000fc80000000007 */
[----:B------:R-:W-:-:S04]  /*0260*/  FFMA R7, R6, R7, -0.5 ;  /* 0xbf00000006077423 */ /* 0x000fc80000000007 */
[----:B------:R-:W-:-:S04]  /*0270*/  FMUL R7, R6, R7 ;  /* 0x0000000706077220 */ /* 0x000fc80000400000 */
[----:B------:R-:W-:Y:S01]  /*0280*/  FFMA R7, R6, R7, R6 ;  /* 0x0000000706077223 */ /* 0x000fe20000000006 */
[----:B------:R-:W-:-:S03]  /*0290*/  MOV R6, 0x7f800000 ;  /* 0x7f80000000067802 */ /* 0x000fc60000000f00 */
[----:B------:R-:W-:Y:S02]  /*02a0*/  FFMA R0, R0, 0.69314718246459960938, R7 ;  /* 0x3f31721800007823 */ /* 0x000fe40000000007 */
[----:B------:R-:W-:Y:S01]  /*02b0*/  @P0 FFMA R0, R3, R6, +INF ;  /* 0x7f80000003000423 */ /* 0x000fe20000000006 */
[----:B0-----:R-:W-:-:S04]  /*02c0*/  IMAD.WIDE R2, R2, 0x4, R4 ;  /* 0x0000000402027825 */ /* 0x001fc800078e0204 */
[----:B------:R-:W-:-:S05]  /*02d0*/  FADD R5, -R0, -RZ ;  /* 0x800000ff00057221 */ /* 0x000fca0000000100 */
[----:B------:R-:W-:Y:S01]  /*02e0*/  STG.E desc[UR4][R2.64], R5 ;  /* 0x0000000502007986 */ /* 0x000fe2000c101904 */
[----:B------:R-:W-:Y:S05]  /*02f0*/  EXIT ;  /* 0x000000000000794d */ /* 0x000fea0003800000 */
.L_x_0:
[----:B------:R-:W0:Y:S02]  /*0300*/  LDC.64 R4, c[0x0][0x390] ;  /* 0x0000e400ff047b82 */ /* 0x000e240000000a00 */
[----:B0-----:R-:W-:-:S05]  /*0310*/  IMAD.WIDE R4, R2, 0x4, R4 ;  /* 0x0000000402047825 */ /* 0x001fca00078e0204 */
[----:B------:R-:W-:Y:S01]  /*0320*/  STG.E desc[UR4][R4.64], RZ ;  /* 0x000000ff04007986 */ /* 0x000fe2000c101904 */
[----:B------:R-:W-:Y:S05]  /*0330*/  EXIT ;  /* 0x000000000000794d */ /* 0x000fea0003800000 */
.L_x_1:
[----:B------:R-:W-:-:S00]  /*0340*/  BRA `(.L_x_1) ;  /* 0xfffffffc00fc7947 */ /* 0x000fc0000383ffff */
[----:B------:R-:W-:-:S00]  /*0350*/  NOP ;  /* 0x0000000000007918 */ /* 0x000fc00000000000 */
        /* <DEDUP_REMOVED lines=10> */
.L_x_2:


//--------------------- .nv.shared.reserved.0     --------------------------
	.section	.nv.shared.reserved.0,"aw",@nobits
	.weak		__nv_reservedSMEM_offset_0_alias
	.size		__nv_reservedSMEM_offset_0_alias, 0, 64
	.other		__nv_reservedSMEM_offset_0_alias,@"STO_CUDA_RESERVED_SHARED STV_DEFAULT"
__nv_reservedSMEM_offset_0_alias:
	.zero		0
	.zero		64


//--------------------- .nv.constant0.cross_entropy_kernel --------------------------
	.section	.nv.constant0.cross_entropy_kernel,"a",@progbits
	.sectionflags	@""
	.align	4
.nv.constant0.cross_entropy_kernel:
	.zero		928


//--------------------- SYMBOLS --------------------------

	.type		.nv.reservedSmem.offset0,@object
	.size		.nv.reservedSmem.offset0,0x4
